	.headerflags	@"EF_CUDA_TEXMODE_UNIFIED EF_CUDA_64BIT_ADDRESS EF_CUDA_ACCELERATORS EF_CUDA_SM90 EF_CUDA_VIRTUAL_SM(EF_CUDA_SM90)"
	.elftype	@"ET_EXEC"


//--------------------- .nv.info                  --------------------------
	.section	.nv.info,"",@"SHT_CUDA_INFO"
	.align	4


	//----- nvinfo : EIATTR_REGCOUNT
	.align		4
        /*0000*/ 	.byte	0x04, 0x2f
        /*0002*/ 	.short	(.L_3 - .L_2)
	.align		4
.L_2:
        /*0004*/ 	.word	index@(triton_poi_fused__native_batch_norm_legit_no_training_relu_57)
        /*0008*/ 	.word	0x0000001d


	//----- nvinfo : EIATTR_MIN_STACK_SIZE
	.align		4
.L_3:
        /*000c*/ 	.byte	0x04, 0x12
        /*000e*/ 	.short	(.L_5 - .L_4)
	.align		4
.L_4:
        /*0010*/ 	.word	index@(triton_poi_fused__native_batch_norm_legit_no_training_relu_57)
        /*0014*/ 	.word	0x00000000


	//----- nvinfo : EIATTR_FRAME_SIZE
	.align		4
.L_5:
        /*0018*/ 	.byte	0x04, 0x11
        /*001a*/ 	.short	(.L_7 - .L_6)
	.align		4
.L_6:
        /*001c*/ 	.word	index@(triton_poi_fused__native_batch_norm_legit_no_training_relu_57)
        /*0020*/ 	.word	0x00000000


	//----- nvinfo : EIATTR_MIN_STACK_SIZE
	.align		4
.L_7:
        /*0024*/ 	.byte	0x04, 0x12
        /*0026*/ 	.short	(.L_9 - .L_8)
	.align		4
.L_8:
        /*0028*/ 	.word	index@(triton_poi_fused__native_batch_norm_legit_no_training_relu_57)
        /*002c*/ 	.word	0x00000000
.L_9:


//--------------------- .nv.info.triton_poi_fused__native_batch_norm_legit_no_training_relu_57 --------------------------
	.section	.nv.info.triton_poi_fused__native_batch_norm_legit_no_training_relu_57,"",@"SHT_CUDA_INFO"
	.sectionflags	@""
	.align	4


	//----- nvinfo : EIATTR_CUDA_API_VERSION
	.align		4
        /*0000*/ 	.byte	0x04, 0x37
        /*0002*/ 	.short	(.L_11 - .L_10)
.L_10:
        /*0004*/ 	.word	0x0000007c


	//----- nvinfo : EIATTR_KPARAM_INFO
	.align		4
.L_11:
        /*0008*/ 	.byte	0x04, 0x17
        /*000a*/ 	.short	(.L_13 - .L_12)
.L_12:
        /*000c*/ 	.word	0x00000000
        /*0010*/ 	.short	0x0006
        /*0012*/ 	.short	0x0030
        /*0014*/ 	.byte	0x00, 0xf0, 0x11, 0x00


	//----- nvinfo : EIATTR_KPARAM_INFO
	.align		4
.L_13:
        /*0018*/ 	.byte	0x04, 0x17
        /*001a*/ 	.short	(.L_15 - .L_14)
.L_14:
        /*001c*/ 	.word	0x00000000
        /*0020*/ 	.short	0x0005
        /*0022*/ 	.short	0x0028
        /*0024*/ 	.byte	0x00, 0xf4, 0x21, 0x00


	//----- nvinfo : EIATTR_KPARAM_INFO
	.align		4
.L_15:
        /*0028*/ 	.byte	0x04, 0x17
        /*002a*/ 	.short	(.L_17 - .L_16)
.L_16:
        /*002c*/ 	.word	0x00000000
        /*0030*/ 	.short	0x0004
        /*0032*/ 	.short	0x0020
        /*0034*/ 	.byte	0x00, 0xf4, 0x21, 0x00


	//----- nvinfo : EIATTR_KPARAM_INFO
	.align		4
.L_17:
        /*0038*/ 	.byte	0x04, 0x17
        /*003a*/ 	.short	(.L_19 - .L_18)
.L_18:
        /*003c*/ 	.word	0x00000000
        /*0040*/ 	.short	0x0003
        /*0042*/ 	.short	0x0018
        /*0044*/ 	.byte	0x00, 0xf4, 0x21, 0x00


	//----- nvinfo : EIATTR_KPARAM_INFO
	.align		4
.L_19:
        /*0048*/ 	.byte	0x04, 0x17
        /*004a*/ 	.short	(.L_21 - .L_20)
.L_20:
        /*004c*/ 	.word	0x00000000
        /*0050*/ 	.short	0x0002
        /*0052*/ 	.short	0x0010
        /*0054*/ 	.byte	0x00, 0xf4, 0x21, 0x00


	//----- nvinfo : EIATTR_KPARAM_INFO
	.align		4
.L_21:
        /*0058*/ 	.byte	0x04, 0x17
        /*005a*/ 	.short	(.L_23 - .L_22)
.L_22:
        /*005c*/ 	.word	0x00000000
        /*0060*/ 	.short	0x0001
        /*0062*/ 	.short	0x0008
        /*0064*/ 	.byte	0x00, 0xf4, 0x21, 0x00


	//----- nvinfo : EIATTR_KPARAM_INFO
	.align		4
.L_23:
        /*0068*/ 	.byte	0x04, 0x17
        /*006a*/ 	.short	(.L_25 - .L_24)
.L_24:
        /*006c*/ 	.word	0x00000000
        /*0070*/ 	.short	0x0000
        /*0072*/ 	.short	0x0000
        /*0074*/ 	.byte	0x00, 0xf4, 0x21, 0x00


	//----- nvinfo : EIATTR_SPARSE_MMA_MASK
	.align		4
.L_25:
        /*0078*/ 	.byte	0x03, 0x50
        /*007a*/ 	.short	0x0000


	//----- nvinfo : EIATTR_MAXREG_COUNT
	.align		4
        /*007c*/ 	.byte	0x03, 0x1b
        /*007e*/ 	.short	0x00ff


	//----- nvinfo : EIATTR_EXIT_INSTR_OFFSETS
	.align		4
        /*0080*/ 	.byte	0x04, 0x1c
        /*0082*/ 	.short	(.L_27 - .L_26)


	//   ....[0]....
.L_26:
        /*0084*/ 	.word	0x000005a0


	//----- nvinfo : EIATTR_REQNTID
	.align		4
.L_27:
        /*0088*/ 	.byte	0x04, 0x10
        /*008a*/ 	.short	(.L_29 - .L_28)
.L_28:
        /*008c*/ 	.word	0x00000080
        /*0090*/ 	.word	0x00000001
        /*0094*/ 	.word	0x00000001


	//----- nvinfo : EIATTR_CBANK_PARAM_SIZE
	.align		4
.L_29:
        /*0098*/ 	.byte	0x03, 0x19
        /*009a*/ 	.short	0x0034


	//----- nvinfo : EIATTR_PARAM_CBANK
	.align		4
        /*009c*/ 	.byte	0x04, 0x0a
        /*009e*/ 	.short	(.L_31 - .L_30)
	.align		4
.L_30:
        /*00a0*/ 	.word	index@(.nv.constant0.triton_poi_fused__native_batch_norm_legit_no_training_relu_57)
        /*00a4*/ 	.short	0x0210
        /*00a6*/ 	.short	0x0034


	//----- nvinfo : EIATTR_SW_WAR
	.align		4
.L_31:
        /*00a8*/ 	.byte	0x04, 0x36
        /*00aa*/ 	.short	(.L_33 - .L_32)
.L_32:
        /*00ac*/ 	.word	0x00000008
.L_33:


//--------------------- .nv.callgraph             --------------------------
	.section	.nv.callgraph,"",@"SHT_CUDA_CALLGRAPH"
	.align	4
	.sectionentsize	8
	.align		4
        /*0000*/ 	.word	0x00000000
	.align		4
        /*0004*/ 	.word	0xffffffff
	.align		4
        /*0008*/ 	.word	0x00000000
	.align		4
        /*000c*/ 	.word	0xfffffffe
	.align		4
        /*0010*/ 	.word	0x00000000
	.align		4
        /*0014*/ 	.word	0xfffffffd
	.align		4
        /*0018*/ 	.word	0x00000000
	.align		4
        /*001c*/ 	.word	0xfffffffc


//--------------------- .nv.constant4             --------------------------
	.section	.nv.constant4,"a",@progbits
	.align	8
	.align		8
.nv.constant4:
        /*0000*/ 	.dword	_$_str
	.align		8
        /*0008*/ 	.dword	_$_str_$_2


//--------------------- .text.triton_poi_fused__native_batch_norm_legit_no_training_relu_57 --------------------------
	.section	.text.triton_poi_fused__native_batch_norm_legit_no_training_relu_57,"ax",@progbits
	.align	128
        .global         triton_poi_fused__native_batch_norm_legit_no_training_relu_57
        .type           triton_poi_fused__native_batch_norm_legit_no_training_relu_57,@function
        .size           triton_poi_fused__native_batch_norm_legit_no_training_relu_57,(.L_x_1 - triton_poi_fused__native_batch_norm_legit_no_training_relu_57)
        .other          triton_poi_fused__native_batch_norm_legit_no_training_relu_57,@"STO_CUDA_ENTRY STV_DEFAULT"
triton_poi_fused__native_batch_norm_legit_no_training_relu_57:
.text.triton_poi_fused__native_batch_norm_legit_no_training_relu_57:
[----:B------:R-:W-:Y:S01]  /*0000*/  LDC R1, c[0x0][0x28] ;  /* 0x00000a00ff017b82 */ /* 0x000fe20000000800 */
[----:B------:R-:W1:Y:S07]  /*0010*/  S2R R0, SR_TID.X ;  /* 0x0000000000007919 */ /* 0x000e6e0000002100 */
[----:B------:R-:W2:Y:S01]  /*0020*/  LDC.64 R20, c[0x0][0x220] ;  /* 0x00008800ff147b82 */ /* 0x000ea20000000a00 */
[----:B------:R-:W-:Y:S01]  /*0030*/  ULDC.64 UR4, c[0x0][0x208] ;  /* 0x0000820000047ab9 */ /* 0x000fe20000000a00 */
[----:B------:R-:W3:Y:S06]  /*0040*/  S2R R3, SR_CTAID.X ;  /* 0x0000000000037919 */ /* 0x000eec0000002500 */
[----:B------:R-:W4:Y:S08]  /*0050*/  LDC.64 R12, c[0x0][0x210] ;  /* 0x00008400ff0c7b82 */ /* 0x000f300000000a00 */
[----:B------:R-:W5:Y:S08]  /*0060*/  LDC.64 R16, c[0x0][0x218] ;  /* 0x00008600ff107b82 */ /* 0x000f700000000a00 */
[----:B------:R-:W5:Y:S01]  /*0070*/  LDC.64 R8, c[0x0][0x228] ;  /* 0x00008a00ff087b82 */ /* 0x000f620000000a00 */
[----:B-1----:R-:W-:-:S07]  /*0080*/  SHF.L.U32 R0, R0, 0x2, RZ ;  /* 0x0000000200007819 */ /* 0x002fce00000006ff */
[----:B------:R-:W1:Y:S01]  /*0090*/  LDC.64 R4, c[0x0][0x230] ;  /* 0x00008c00ff047b82 */ /* 0x000e620000000a00 */
[----:B------:R-:W-:-:S04]  /*00a0*/  LOP3.LUT R0, R0, 0x1fc, RZ, 0xc0, !PT ;  /* 0x000001fc00007812 */ /* 0x000fc800078ec0ff */
[----:B---3--:R-:W-:-:S05]  /*00b0*/  LEA R0, R3, R0, 0x9 ;  /* 0x0000000003007211 */ /* 0x008fca00078e48ff */
[----:B------:R-:W-:-:S05]  /*00c0*/  IMAD.HI R2, R0, 0x66666667, RZ ;  /* 0x6666666700027827 */ /* 0x000fca00078e02ff */
[----:B------:R-:W-:-:S04]  /*00d0*/  SHF.R.U32.HI R3, RZ, 0x1f, R2 ;  /* 0x0000001fff037819 */ /* 0x000fc80000011602 */
[----:B------:R-:W-:-:S05]  /*00e0*/  LEA.HI.SX32 R3, R2, R3, 0x1a ;  /* 0x0000000302037211 */ /* 0x000fca00078fd2ff */
[----:B------:R-:W-:-:S04]  /*00f0*/  IMAD R2, R3, -0xa0, R0 ;  /* 0xffffff6003027824 */ /* 0x000fc800078e0200 */
[----:B--2---:R-:W-:-:S06]  /*0100*/  IMAD.WIDE R20, R2, 0x4, R20 ;  /* 0x0000000402147825 */ /* 0x004fcc00078e0214 */
[----:B------:R-:W2:Y:S01]  /*0110*/  LDG.E.EL.128 R20, desc[UR4][R20.64] ;  /* 0x0000000414147981 */ /* 0x000ea2000c2e1d00 */
[----:B----4-:R-:W-:-:S04]  /*0120*/  IMAD.WIDE R12, R0, 0x4, R12 ;  /* 0x00000004000c7825 */ /* 0x010fc800078e020c */
[C---:B-----5:R-:W-:Y:S02]  /*0130*/  IMAD.WIDE R16, R2.reuse, 0x4, R16 ;  /* 0x0000000402107825 */ /* 0x060fe400078e0210 */
[----:B------:R-:W3:Y:S04]  /*0140*/  LDG.E.128 R12, desc[UR4][R12.64] ;  /* 0x000000040c0c7981 */ /* 0x000ee8000c1e1d00 */
[----:B------:R-:W3:Y:S01]  /*0150*/  LDG.E.EL.128 R16, desc[UR4][R16.64] ;  /* 0x0000000410107981 */ /* 0x000ee2000c2e1d00 */
[----:B0-----:R-:W-:-:S04]  /*0160*/  IMAD.WIDE R8, R2, 0x4, R8 ;  /* 0x0000000402087825 */ /* 0x001fc800078e0208 */
[----:B-1----:R-:W-:Y:S02]  /*0170*/  IMAD.WIDE R4, R2, 0x4, R4 ;  /* 0x0000000402047825 */ /* 0x002fe400078e0204 */
[----:B------:R-:W4:Y:S04]  /*0180*/  LDG.E.EL.128 R8, desc[UR4][R8.64] ;  /* 0x0000000408087981 */ /* 0x000f28000c2e1d00 */
[----:B------:R-:W4:Y:S01]  /*0190*/  LDG.E.EL.128 R4, desc[UR4][R4.64] ;  /* 0x0000000404047981 */ /* 0x000f22000c2e1d00 */
[----:B--2---:R-:W-:Y:S01]  /*01a0*/  FADD R22, R22, 9.9999997473787516356e-06 ;  /* 0x3727c5ac16167421 */ /* 0x004fe20000000000 */
[----:B------:R-:W-:Y:S01]  /*01b0*/  FADD R23, R23, 9.9999997473787516356e-06 ;  /* 0x3727c5ac17177421 */ /* 0x000fe20000000000 */
[----:B------:R-:W-:Y:S01]  /*01c0*/  FADD R2, R20, 9.9999997473787516356e-06 ;  /* 0x3727c5ac14027421 */ /* 0x000fe20000000000 */
[----:B------:R-:W-:Y:S01]  /*01d0*/  FADD R21, R21, 9.9999997473787516356e-06 ;  /* 0x3727c5ac15157421 */ /* 0x000fe20000000000 */
[----:B------:R-:W0:Y:S01]  /*01e0*/  MUFU.SQRT R24, R22 ;  /* 0x0000001600187308 */ /* 0x000e220000002000 */
[----:B------:R-:W-:Y:S01]  /*01f0*/  HFMA2.MMA R20, -RZ, RZ, 1.625, 0 ;  /* 0x3e800000ff147435 */ /* 0x000fe200000001ff */
[----:B---3--:R-:W-:-:S06]  /*0200*/  FADD R12, R12, -R16 ;  /* 0x800000100c0c7221 */ /* 0x008fcc0000000000 */
[----:B------:R-:W1:Y:S01]  /*0210*/  MUFU.SQRT R23, R23 ;  /* 0x0000001700177308 */ /* 0x000e620000002000 */
[----:B------:R-:W-:Y:S01]  /*0220*/  FADD R13, R13, -R17 ;  /* 0x800000110d0d7221 */ /* 0x000fe20000000000 */
[----:B------:R-:W-:Y:S01]  /*0230*/  FADD R14, R14, -R18 ;  /* 0x800000120e0e7221 */ /* 0x000fe20000000000 */
[----:B------:R-:W-:Y:S01]  /*0240*/  FADD R18, R15, -R19 ;  /* 0x800000130f127221 */ /* 0x000fe20000000000 */
[----:B0-----:R-:W-:-:S04]  /*0250*/  FSETP.GT.AND P6, PT, R24, 8.50705917302346158658e+37, PT ;  /* 0x7e8000001800780b */ /* 0x001fc80003fc4000 */
[----:B------:R0:W2:Y:S01]  /*0260*/  MUFU.SQRT R25, R2 ;  /* 0x0000000200197308 */ /* 0x0000a20000002000 */
[----:B------:R-:W-:Y:S02]  /*0270*/  FSETP.GEU.AND P1, PT, R24, 1.175494350822287508e-38, PT ;  /* 0x008000001800780b */ /* 0x000fe40003f2e000 */
[----:B-1----:R-:W-:-:S05]  /*0280*/  FSETP.GT.AND P5, PT, R23, 8.50705917302346158658e+37, PT ;  /* 0x7e8000001700780b */ /* 0x002fca0003fa4000 */
[----:B------:R1:W3:Y:S01]  /*0290*/  MUFU.SQRT R26, R21 ;  /* 0x00000015001a7308 */ /* 0x0002e20000002000 */
[----:B------:R-:W-:Y:S01]  /*02a0*/  FSETP.GEU.AND P2, PT, R23, 1.175494350822287508e-38, PT ;  /* 0x008000001700780b */ /* 0x000fe20003f4e000 */
[----:B0-----:R-:W0:Y:S01]  /*02b0*/  LDC.64 R2, c[0x0][0x238] ;  /* 0x00008e00ff027b82 */ /* 0x001e220000000a00 */
[----:B------:R-:W-:Y:S01]  /*02c0*/  FSEL R16, R20, 1, P5 ;  /* 0x3f80000014107808 */ /* 0x000fe20002800000 */
[----:B------:R-:W-:Y:S01]  /*02d0*/  @P6 FMUL R24, R24, 0.25 ;  /* 0x3e80000018186820 */ /* 0x000fe20000400000 */
[----:B--2---:R-:W-:-:S03]  /*02e0*/  FSETP.GT.AND P3, PT, R25, 8.50705917302346158658e+37, PT ;  /* 0x7e8000001900780b */ /* 0x004fc60003f64000 */
[----:B------:R-:W-:Y:S01]  /*02f0*/  @!P1 FMUL R24, R24, 16777216 ;  /* 0x4b80000018189820 */ /* 0x000fe20000400000 */
[----:B-1----:R-:W-:Y:S02]  /*0300*/  FSEL R21, R20, 1, P6 ;  /* 0x3f80000014157808 */ /* 0x002fe40003000000 */
[----:B------:R-:W-:Y:S01]  /*0310*/  FSETP.GEU.AND P6, PT, R25, 1.175494350822287508e-38, PT ;  /* 0x008000001900780b */ /* 0x000fe20003fce000 */
[----:B------:R-:W-:Y:S02]  /*0320*/  @P5 FMUL R23, R23, 0.25 ;  /* 0x3e80000017175820 */ /* 0x000fe40000400000 */
[----:B------:R-:W1:Y:S01]  /*0330*/  MUFU.RCP R24, R24 ;  /* 0x0000001800187308 */ /* 0x000e620000001000 */
[C---:B---3--:R-:W-:Y:S01]  /*0340*/  FSETP.GT.AND P4, PT, R26.reuse, 8.50705917302346158658e+37, PT ;  /* 0x7e8000001a00780b */ /* 0x048fe20003f84000 */
[----:B------:R-:W-:Y:S01]  /*0350*/  @!P2 FMUL R23, R23, 16777216 ;  /* 0x4b8000001717a820 */ /* 0x000fe20000400000 */
[----:B------:R-:W-:Y:S01]  /*0360*/  FSETP.GEU.AND P0, PT, R26, 1.175494350822287508e-38, PT ;  /* 0x008000001a00780b */ /* 0x000fe20003f0e000 */
[----:B------:R-:W-:Y:S01]  /*0370*/  @!P2 FMUL R16, R16, 16777216 ;  /* 0x4b8000001010a820 */ /* 0x000fe20000400000 */
[C---:B------:R-:W-:Y:S01]  /*0380*/  FSEL R17, R20.reuse, 1, P4 ;  /* 0x3f80000014117808 */ /* 0x040fe20002000000 */
[----:B------:R-:W-:Y:S01]  /*0390*/  @P3 FMUL R25, R25, 0.25 ;  /* 0x3e80000019193820 */ /* 0x000fe20000400000 */
[----:B------:R-:W-:Y:S01]  /*03a0*/  FSEL R20, R20, 1, P3 ;  /* 0x3f80000014147808 */ /* 0x000fe20001800000 */
[----:B------:R-:W2:Y:S01]  /*03b0*/  MUFU.RCP R23, R23 ;  /* 0x0000001700177308 */ /* 0x000ea20000001000 */
[----:B------:R-:W-:Y:S01]  /*03c0*/  @!P1 FMUL R21, R21, 16777216 ;  /* 0x4b80000015159820 */ /* 0x000fe20000400000 */
[----:B------:R-:W-:-:S02]  /*03d0*/  @!P6 FMUL R25, R25, 16777216 ;  /* 0x4b8000001919e820 */ /* 0x000fc40000400000 */
[----:B------:R-:W-:Y:S01]  /*03e0*/  @!P6 FMUL R20, R20, 16777216 ;  /* 0x4b8000001414e820 */ /* 0x000fe20000400000 */
[----:B0-----:R-:W-:-:S04]  /*03f0*/  IMAD.WIDE R2, R0, 0x4, R2 ;  /* 0x0000000400027825 */ /* 0x001fc800078e0202 */
[----:B------:R-:W-:Y:S01]  /*0400*/  @P4 FMUL R26, R26, 0.25 ;  /* 0x3e8000001a1a4820 */ /* 0x000fe20000400000 */
[----:B-1----:R-:W-:Y:S01]  /*0410*/  FMUL R21, R24, R21 ;  /* 0x0000001518157220 */ /* 0x002fe20000400000 */
[----:B------:R-:W0:Y:S01]  /*0420*/  MUFU.RCP R25, R25 ;  /* 0x0000001900197308 */ /* 0x000e220000001000 */
[----:B------:R-:W-:Y:S01]  /*0430*/  @!P0 FMUL R17, R17, 16777216 ;  /* 0x4b80000011118820 */ /* 0x000fe20000400000 */
[----:B------:R-:W-:Y:S01]  /*0440*/  @!P0 FMUL R26, R26, 16777216 ;  /* 0x4b8000001a1a8820 */ /* 0x000fe20000400000 */
[----:B------:R-:W-:Y:S01]  /*0450*/  FMUL R21, R21, R14 ;  /* 0x0000000e15157220 */ /* 0x000fe20000400000 */
[----:B--2---:R-:W-:-:S04]  /*0460*/  FMUL R23, R23, R16 ;  /* 0x0000001017177220 */ /* 0x004fc80000400000 */
[----:B------:R-:W1:Y:S01]  /*0470*/  MUFU.RCP R22, R26 ;  /* 0x0000001a00167308 */ /* 0x000e620000001000 */
[----:B----4-:R-:W-:Y:S01]  /*0480*/  FFMA R6, R10, R21, R6 ;  /* 0x000000150a067223 */ /* 0x010fe20000000006 */
[----:B------:R-:W-:-:S04]  /*0490*/  FMUL R18, R23, R18 ;  /* 0x0000001217127220 */ /* 0x000fc80000400000 */
[C---:B------:R-:W-:Y:S01]  /*04a0*/  FSETP.GEU.AND P1, PT, R6.reuse, RZ, PT ;  /* 0x000000ff0600720b */ /* 0x040fe20003f2e000 */
[----:B0-----:R-:W-:Y:S01]  /*04b0*/  FMUL R25, R25, R20 ;  /* 0x0000001419197220 */ /* 0x001fe20000400000 */
[----:B------:R-:W-:Y:S02]  /*04c0*/  FFMA R7, R11, R18, R7 ;  /* 0x000000120b077223 */ /* 0x000fe40000000007 */
[----:B------:R-:W-:Y:S01]  /*04d0*/  SEL R6, R6, RZ, P1 ;  /* 0x000000ff06067207 */ /* 0x000fe20000800000 */
[----:B------:R-:W-:Y:S02]  /*04e0*/  FMUL R25, R25, R12 ;  /* 0x0000000c19197220 */ /* 0x000fe40000400000 */
[C---:B------:R-:W-:Y:S01]  /*04f0*/  FSETP.GEU.AND P0, PT, R7.reuse, RZ, PT ;  /* 0x000000ff0700720b */ /* 0x040fe20003f0e000 */
[----:B-1----:R-:W-:Y:S01]  /*0500*/  FMUL R22, R22, R17 ;  /* 0x0000001116167220 */ /* 0x002fe20000400000 */
[----:B------:R-:W-:Y:S02]  /*0510*/  FFMA R4, R8, R25, R4 ;  /* 0x0000001908047223 */ /* 0x000fe40000000004 */
[----:B------:R-:W-:Y:S01]  /*0520*/  SEL R7, R7, RZ, P0 ;  /* 0x000000ff07077207 */ /* 0x000fe20000000000 */
[----:B------:R-:W-:-:S02]  /*0530*/  FMUL R22, R22, R13 ;  /* 0x0000000d16167220 */ /* 0x000fc40000400000 */
[C---:B------:R-:W-:Y:S02]  /*0540*/  FSETP.GEU.AND P3, PT, R4.reuse, RZ, PT ;  /* 0x000000ff0400720b */ /* 0x040fe40003f6e000 */
[----:B------:R-:W-:Y:S02]  /*0550*/  FFMA R5, R9, R22, R5 ;  /* 0x0000001609057223 */ /* 0x000fe40000000005 */
[----:B------:R-:W-:-:S03]  /*0560*/  SEL R4, R4, RZ, P3 ;  /* 0x000000ff04047207 */ /* 0x000fc60001800000 */
[----:B------:R-:W-:-:S04]  /*0570*/  FSETP.GEU.AND P2, PT, R5, RZ, PT ;  /* 0x000000ff0500720b */ /* 0x000fc80003f4e000 */
[----:B------:R-:W-:-:S05]  /*0580*/  SEL R5, R5, RZ, P2 ;  /* 0x000000ff05057207 */ /* 0x000fca0001000000 */
[----:B------:R-:W-:Y:S01]  /*0590*/  STG.E.128 desc[UR4][R2.64], R4 ;  /* 0x0000000402007986 */ /* 0x000fe2000c101d04 */
[----:B------:R-:W-:Y:S05]  /*05a0*/  EXIT ;  /* 0x000000000000794d */ /* 0x000fea0003800000 */
.L_x_0:
[----:B------:R-:W-:-:S00]  /*05b0*/  BRA `(.L_x_0) ;  /* 0xfffffffc00fc7947 */ /* 0x000fc0000383ffff */
[----:B------:R-:W-:-:S00]  /*05c0*/  NOP ;  /* 0x0000000000007918 */ /* 0x000fc00000000000 */
        /* <DEDUP_REMOVED lines=11> */
.L_x_1:


//--------------------- .nv.global.init           --------------------------
	.section	.nv.global.init,"aw",@progbits
.nv.global.init:
	.type		_$_str,@object
	.size		_$_str,(_$_str_$_2 - _$_str)
_$_str:
        /*0000*/ 	.byte	0x5f, 0x5f, 0x43, 0x55, 0x44, 0x41, 0x5f, 0x46, 0x54, 0x5a, 0x00
	.type		_$_str_$_2,@object
	.size		_$_str_$_2,(.L_1 - _$_str_$_2)
_$_str_$_2:
        /*000b*/ 	.byte	0x5f, 0x5f, 0x43, 0x55, 0x44, 0x41, 0x5f, 0x50, 0x52, 0x45, 0x43, 0x5f, 0x53, 0x51, 0x52, 0x54
        /*001b*/ 	.byte	0x00
.L_1:


//--------------------- .nv.constant0.triton_poi_fused__native_batch_norm_legit_no_training_relu_57 --------------------------
	.section	.nv.constant0.triton_poi_fused__native_batch_norm_legit_no_training_relu_57,"a",@progbits
	.sectionflags	@""
	.align	4
.nv.constant0.triton_poi_fused__native_batch_norm_legit_no_training_relu_57:
	.zero		580
